//
// Generated by NVIDIA NVVM Compiler
//
// Compiler Build ID: CL-36424714
// Cuda compilation tools, release 13.0, V13.0.88
// Based on NVVM 20.0.0
//

.version 9.0
.target sm_100
.address_size 64

	// .globl	_Z22unique_idx_calculationPi
.extern .func  (.param .b32 func_retval0) vprintf
(
	.param .b64 vprintf_param_0,
	.param .b64 vprintf_param_1
)
;
.global .align 1 .b8 $str[42] = {116, 104, 114, 101, 97, 100, 73, 100, 120, 58, 32, 37, 100, 44, 32, 117, 110, 105, 113, 117, 101, 95, 105, 100, 120, 58, 32, 37, 100, 44, 32, 118, 97, 108, 117, 101, 58, 32, 37, 100, 10};
.global .align 1 .b8 $str$1[80] = {116, 104, 114, 101, 97, 100, 95, 111, 102, 102, 115, 101, 116, 58, 32, 37, 100, 44, 32, 98, 108, 111, 99, 107, 95, 111, 102, 102, 115, 101, 116, 58, 32, 37, 100, 44, 32, 114, 111, 119, 95, 111, 102, 102, 115, 101, 116, 58, 32, 37, 100, 44, 32, 117, 110, 105, 113, 117, 101, 95, 105, 100, 120, 58, 32, 37, 100, 44, 32, 118, 97, 108, 117, 101, 58, 32, 37, 100, 10};
.global .align 1 .b8 $str$2[119] = {116, 104, 114, 101, 97, 100, 73, 100, 120, 46, 120, 58, 32, 37, 100, 44, 32, 116, 104, 114, 101, 97, 100, 73, 100, 120, 46, 121, 58, 32, 37, 100, 44, 32, 116, 104, 114, 101, 97, 100, 73, 100, 120, 46, 122, 58, 32, 37, 100, 44, 32, 98, 108, 111, 99, 107, 73, 100, 120, 46, 120, 58, 32, 37, 100, 44, 32, 98, 108, 111, 99, 107, 73, 100, 120, 46, 121, 58, 32, 37, 100, 44, 32, 98, 108, 111, 99, 107, 73, 100, 120, 46, 122, 58, 32, 37, 100, 44, 32, 105, 100, 120, 58, 32, 37, 100, 44, 32, 118, 97, 108, 117, 101, 58, 32, 37, 100, 10};

.visible .entry _Z22unique_idx_calculationPi(
	.param .u64 .ptr .align 1 _Z22unique_idx_calculationPi_param_0
)
{
	.local .align 8 .b8 	__local_depot0[16];
	.reg .b64 	%SP;
	.reg .b64 	%SPL;
	.reg .b32 	%r<8>;
	.reg .b64 	%rd<9>;

	mov.u64 	%SPL, __local_depot0;
	cvta.local.u64 	%SP, %SPL;
	ld.param.u64 	%rd1, [_Z22unique_idx_calculationPi_param_0];
	cvta.to.global.u64 	%rd2, %rd1;
	add.u64 	%rd3, %SP, 0;
	add.u64 	%rd4, %SPL, 0;
	mov.u32 	%r1, %tid.x;
	mov.u32 	%r2, %ctaid.x;
	mov.u32 	%r3, %ntid.x;
	mad.lo.s32 	%r4, %r2, %r3, %r1;
	mul.wide.s32 	%rd5, %r4, 4;
	add.s64 	%rd6, %rd2, %rd5;
	ld.global.u32 	%r5, [%rd6];
	st.local.v2.u32 	[%rd4], {%r1, %r4};
	st.local.u32 	[%rd4+8], %r5;
	mov.u64 	%rd7, $str;
	cvta.global.u64 	%rd8, %rd7;
	{ // callseq 0, 0
	.param .b64 param0;
	st.param.b64 	[param0], %rd8;
	.param .b64 param1;
	st.param.b64 	[param1], %rd3;
	.param .b32 retval0;
	call.uni (retval0), 
	vprintf, 
	(
	param0, 
	param1
	);
	ld.param.b32 	%r6, [retval0];
	} // callseq 0
	ret;

}
	// .globl	_Z25unique_idx_calculation_2dPi
.visible .entry _Z25unique_idx_calculation_2dPi(
	.param .u64 .ptr .align 1 _Z25unique_idx_calculation_2dPi_param_0
)
{
	.local .align 8 .b8 	__local_depot1[24];
	.reg .b64 	%SP;
	.reg .b64 	%SPL;
	.reg .b32 	%r<18>;
	.reg .b64 	%rd<9>;

	mov.u64 	%SPL, __local_depot1;
	cvta.local.u64 	%SP, %SPL;
	ld.param.u64 	%rd1, [_Z25unique_idx_calculation_2dPi_param_0];
	cvta.to.global.u64 	%rd2, %rd1;
	add.u64 	%rd3, %SP, 0;
	add.u64 	%rd4, %SPL, 0;
	mov.u32 	%r1, %tid.y;
	mov.u32 	%r2, %ntid.x;
	mov.u32 	%r3, %tid.x;
	mad.lo.s32 	%r4, %r1, %r2, %r3;
	mov.u32 	%r5, %ntid.y;
	mul.lo.s32 	%r6, %r2, %r5;
	mov.u32 	%r7, %ctaid.x;
	mul.lo.s32 	%r8, %r6, %r7;
	mov.u32 	%r9, %nctaid.x;
	mov.u32 	%r10, %ctaid.y;
	mul.lo.s32 	%r11, %r10, %r9;
	mul.lo.s32 	%r12, %r11, %r6;
	add.s32 	%r13, %r4, %r8;
	add.s32 	%r14, %r13, %r12;
	mul.wide.s32 	%rd5, %r14, 4;
	add.s64 	%rd6, %rd2, %rd5;
	ld.global.u32 	%r15, [%rd6];
	st.local.v2.u32 	[%rd4], {%r4, %r8};
	st.local.v2.u32 	[%rd4+8], {%r12, %r14};
	st.local.u32 	[%rd4+16], %r15;
	mov.u64 	%rd7, $str$1;
	cvta.global.u64 	%rd8, %rd7;
	{ // callseq 1, 0
	.param .b64 param0;
	st.param.b64 	[param0], %rd8;
	.param .b64 param1;
	st.param.b64 	[param1], %rd3;
	.param .b32 retval0;
	call.uni (retval0), 
	vprintf, 
	(
	param0, 
	param1
	);
	ld.param.b32 	%r16, [retval0];
	} // callseq 1
	ret;

}
	// .globl	_Z18unique_idx_calc_3dPi
.visible .entry _Z18unique_idx_calc_3dPi(
	.param .u64 .ptr .align 1 _Z18unique_idx_calc_3dPi_param_0
)
{
	.local .align 16 .b8 	__local_depot2[32];
	.reg .b64 	%SP;
	.reg .b64 	%SPL;
	.reg .b32 	%r<20>;
	.reg .b64 	%rd<9>;

	mov.u64 	%SPL, __local_depot2;
	cvta.local.u64 	%SP, %SPL;
	ld.param.u64 	%rd1, [_Z18unique_idx_calc_3dPi_param_0];
	cvta.to.global.u64 	%rd2, %rd1;
	add.u64 	%rd3, %SP, 0;
	add.u64 	%rd4, %SPL, 0;
	mov.u32 	%r1, %ntid.x;
	mov.u32 	%r2, %ntid.y;
	mov.u32 	%r3, %tid.z;
	mov.u32 	%r4, %tid.y;
	mov.u32 	%r5, %tid.x;
	mov.u32 	%r6, %ntid.z;
	mov.u32 	%r7, %nctaid.x;
	mov.u32 	%r8, %nctaid.y;
	mov.u32 	%r9, %ctaid.z;
	mov.u32 	%r10, %ctaid.y;
	mov.u32 	%r11, %ctaid.x;
	mad.lo.s32 	%r12, %r9, %r8, %r10;
	mad.lo.s32 	%r13, %r12, %r7, %r11;
	mad.lo.s32 	%r14, %r13, %r6, %r3;
	mad.lo.s32 	%r15, %r14, %r2, %r4;
	mad.lo.s32 	%r16, %r15, %r1, %r5;
	mul.wide.s32 	%rd5, %r16, 4;
	add.s64 	%rd6, %rd2, %rd5;
	ld.global.u32 	%r17, [%rd6];
	st.local.v4.u32 	[%rd4], {%r5, %r4, %r3, %r11};
	st.local.v4.u32 	[%rd4+16], {%r10, %r9, %r16, %r17};
	mov.u64 	%rd7, $str$2;
	cvta.global.u64 	%rd8, %rd7;
	{ // callseq 2, 0
	.param .b64 param0;
	st.param.b64 	[param0], %rd8;
	.param .b64 param1;
	st.param.b64 	[param1], %rd3;
	.param .b32 retval0;
	call.uni (retval0), 
	vprintf, 
	(
	param0, 
	param1
	);
	ld.param.b32 	%r18, [retval0];
	} // callseq 2
	ret;

}


// ===== COMPILED SASS (sm_100) =====

	.target	sm_100

	.elftype	@"ET_EXEC"


//--------------------- .note.nv.tkinfo           --------------------------
	.section	.note.nv.tkinfo,"",@"SHT_NOTE"
	.sectionflags	@"SHF_NOTE_NV_TKINFO"
	.tkinfo
        /*0018*/ 	.word	0x00000002
        /*0030*/ 	.string	""
        /*0030*/ 	.string	"ptxas"
        /*0030*/ 	.string	"Cuda compilation tools, release 13.0, V13.0.88"
        /*0030*/ 	.string	"Build cuda_13.0.r13.0/compiler.36424714_0"
        /*0030*/ 	.string	"-arch sm_100 -m 64 "



//--------------------- .note.nv.cuinfo           --------------------------
	.section	.note.nv.cuinfo,"",@"SHT_NOTE"
	.sectionflags	@"SHF_NOTE_NV_CUINFO"
        /*0018*/ 	.short	0x0002
        /*001a*/ 	.short	0x0064
        /*001c*/ 	.short	0x0082
	.zero		2


//--------------------- .nv.info                  --------------------------
	.section	.nv.info,"",@"SHT_CUDA_INFO"
	.align	4


	//----- nvinfo : EIATTR_REGCOUNT
	.align		4
        /*0000*/ 	.byte	0x04, 0x2f
        /*0002*/ 	.short	(.L_4 - .L_3)
	.align		4
.L_3:
        /*0004*/ 	.word	index@(_Z22unique_idx_calculationPi)
        /*0008*/ 	.word	0x00000018


	//----- nvinfo : EIATTR_FRAME_SIZE
	.align		4
.L_4:
        /*000c*/ 	.byte	0x04, 0x11
        /*000e*/ 	.short	(.L_6 - .L_5)
	.align		4
.L_5:
        /*0010*/ 	.word	index@(_Z22unique_idx_calculationPi)
        /*0014*/ 	.word	0x00000010


	//----- nvinfo : EIATTR_REGCOUNT
	.align		4
.L_6:
        /*0018*/ 	.byte	0x04, 0x2f
        /*001a*/ 	.short	(.L_8 - .L_7)
	.align		4
.L_7:
        /*001c*/ 	.word	index@(_Z25unique_idx_calculation_2dPi)
        /*0020*/ 	.word	0x00000018


	//----- nvinfo : EIATTR_FRAME_SIZE
	.align		4
.L_8:
        /*0024*/ 	.byte	0x04, 0x11
        /*0026*/ 	.short	(.L_10 - .L_9)
	.align		4
.L_9:
        /*0028*/ 	.word	index@(_Z25unique_idx_calculation_2dPi)
        /*002c*/ 	.word	0x00000018


	//----- nvinfo : EIATTR_REGCOUNT
	.align		4
.L_10:
        /*0030*/ 	.byte	0x04, 0x2f
        /*0032*/ 	.short	(.L_12 - .L_11)
	.align		4
.L_11:
        /*0034*/ 	.word	index@(_Z18unique_idx_calc_3dPi)
        /*0038*/ 	.word	0x00000018


	//----- nvinfo : EIATTR_FRAME_SIZE
	.align		4
.L_12:
        /*003c*/ 	.byte	0x04, 0x11
        /*003e*/ 	.short	(.L_14 - .L_13)
	.align		4
.L_13:
        /*0040*/ 	.word	index@(_Z18unique_idx_calc_3dPi)
        /*0044*/ 	.word	0x00000020


	//----- nvinfo : EIATTR_MIN_STACK_SIZE
	.align		4
.L_14:
        /*0048*/ 	.byte	0x04, 0x12
        /*004a*/ 	.short	(.L_16 - .L_15)
	.align		4
.L_15:
        /*004c*/ 	.word	index@(_Z18unique_idx_calc_3dPi)
        /*0050*/ 	.word	0x00000020


	//----- nvinfo : EIATTR_MIN_STACK_SIZE
	.align		4
.L_16:
        /*0054*/ 	.byte	0x04, 0x12
        /*0056*/ 	.short	(.L_18 - .L_17)
	.align		4
.L_17:
        /*0058*/ 	.word	index@(_Z25unique_idx_calculation_2dPi)
        /*005c*/ 	.word	0x00000018


	//----- nvinfo : EIATTR_MIN_STACK_SIZE
	.align		4
.L_18:
        /*0060*/ 	.byte	0x04, 0x12
        /*0062*/ 	.short	(.L_20 - .L_19)
	.align		4
.L_19:
        /*0064*/ 	.word	index@(_Z22unique_idx_calculationPi)
        /*0068*/ 	.word	0x00000010
.L_20:


//--------------------- .nv.compat                --------------------------
	.section	.nv.compat,"",@"SHT_CUDA_COMPAT_INFO"
	.align	4
        /*0000*/ 	.byte	0x02, 0x09, 0x00, 0x00, 0x02, 0x02, 0x01, 0x00, 0x02, 0x05, 0x05, 0x00, 0x03, 0x07, 0x01, 0x01
        /*0010*/ 	.byte	0x02, 0x03, 0x00, 0x00, 0x02, 0x06, 0x01, 0x00, 0x04, 0x0b, 0x08, 0x00, 0x09, 0x00, 0x00, 0x00
        /*0020*/ 	.byte	0x00, 0x00, 0x00, 0x00


//--------------------- .nv.info._Z18unique_idx_calc_3dPi --------------------------
	.section	.nv.info._Z18unique_idx_calc_3dPi,"",@"SHT_CUDA_INFO"
	.sectionflags	@""
	.align	4


	//----- nvinfo : EIATTR_CUDA_API_VERSION
	.align		4
        /*0000*/ 	.byte	0x04, 0x37
        /*0002*/ 	.short	(.L_22 - .L_21)
.L_21:
        /*0004*/ 	.word	0x00000082


	//----- nvinfo : EIATTR_KPARAM_INFO
	.align		4
.L_22:
        /*0008*/ 	.byte	0x04, 0x17
        /*000a*/ 	.short	(.L_24 - .L_23)
.L_23:
        /*000c*/ 	.word	0x00000000
        /*0010*/ 	.short	0x0000
        /*0012*/ 	.short	0x0000
        /*0014*/ 	.byte	0x00, 0xf5, 0x21, 0x00


	//----- nvinfo : EIATTR_SPARSE_MMA_MASK
	.align		4
.L_24:
        /*0018*/ 	.byte	0x03, 0x50
        /*001a*/ 	.short	0x0000


	//----- nvinfo : EIATTR_MAXREG_COUNT
	.align		4
        /*001c*/ 	.byte	0x03, 0x1b
        /*001e*/ 	.short	0x00ff


	//----- nvinfo : EIATTR_EXTERNS
	.align		4
        /*0020*/ 	.byte	0x04, 0x0f
        /*0022*/ 	.short	(.L_26 - .L_25)


	//   ....[0]....
	.align		4
.L_25:
        /*0024*/ 	.word	index@(vprintf)


	//----- nvinfo : EIATTR_MERCURY_ISA_VERSION
	.align		4
.L_26:
        /*0028*/ 	.byte	0x03, 0x5f
        /*002a*/ 	.short	0x0101


	//----- nvinfo : EIATTR_VRC_CTA_INIT_COUNT
	.align		4
        /*002c*/ 	.byte	0x02, 0x4a
	.zero		1
	.zero		1


	//----- nvinfo : EIATTR_SYSCALL_OFFSETS
	.align		4
        /*0030*/ 	.byte	0x04, 0x46
        /*0032*/ 	.short	(.L_28 - .L_27)


	//   ....[0]....
.L_27:
        /*0034*/ 	.word	0x00000220


	//----- nvinfo : EIATTR_EXIT_INSTR_OFFSETS
	.align		4
.L_28:
        /*0038*/ 	.byte	0x04, 0x1c
        /*003a*/ 	.short	(.L_30 - .L_29)


	//   ....[0]....
.L_29:
        /*003c*/ 	.word	0x00000230


	//----- nvinfo : EIATTR_CBANK_PARAM_SIZE
	.align		4
.L_30:
        /*0040*/ 	.byte	0x03, 0x19
        /*0042*/ 	.short	0x0008


	//----- nvinfo : EIATTR_PARAM_CBANK
	.align		4
        /*0044*/ 	.byte	0x04, 0x0a
        /*0046*/ 	.short	(.L_32 - .L_31)
	.align		4
.L_31:
        /*0048*/ 	.word	index@(.nv.constant0._Z18unique_idx_calc_3dPi)
        /*004c*/ 	.short	0x0380
        /*004e*/ 	.short	0x0008


	//----- nvinfo : EIATTR_SW_WAR
	.align		4
.L_32:
        /*0050*/ 	.byte	0x04, 0x36
        /*0052*/ 	.short	(.L_34 - .L_33)
.L_33:
        /*0054*/ 	.word	0x00000008
.L_34:


//--------------------- .nv.info._Z25unique_idx_calculation_2dPi --------------------------
	.section	.nv.info._Z25unique_idx_calculation_2dPi,"",@"SHT_CUDA_INFO"
	.sectionflags	@""
	.align	4


	//----- nvinfo : EIATTR_CUDA_API_VERSION
	.align		4
        /*0000*/ 	.byte	0x04, 0x37
        /*0002*/ 	.short	(.L_36 - .L_35)
.L_35:
        /*0004*/ 	.word	0x00000082


	//----- nvinfo : EIATTR_KPARAM_INFO
	.align		4
.L_36:
        /*0008*/ 	.byte	0x04, 0x17
        /*000a*/ 	.short	(.L_38 - .L_37)
.L_37:
        /*000c*/ 	.word	0x00000000
        /*0010*/ 	.short	0x0000
        /*0012*/ 	.short	0x0000
        /*0014*/ 	.byte	0x00, 0xf5, 0x21, 0x00


	//----- nvinfo : EIATTR_SPARSE_MMA_MASK
	.align		4
.L_38:
        /*0018*/ 	.byte	0x03, 0x50
        /*001a*/ 	.short	0x0000


	//----- nvinfo : EIATTR_MAXREG_COUNT
	.align		4
        /*001c*/ 	.byte	0x03, 0x1b
        /*001e*/ 	.short	0x00ff


	//----- nvinfo : EIATTR_EXTERNS
	.align		4
        /*0020*/ 	.byte	0x04, 0x0f
        /*0022*/ 	.short	(.L_40 - .L_39)


	//   ....[0]....
	.align		4
.L_39:
        /*0024*/ 	.word	index@(vprintf)


	//----- nvinfo : EIATTR_MERCURY_ISA_VERSION
	.align		4
.L_40:
        /*0028*/ 	.byte	0x03, 0x5f
        /*002a*/ 	.short	0x0101


	//----- nvinfo : EIATTR_VRC_CTA_INIT_COUNT
	.align		4
        /*002c*/ 	.byte	0x02, 0x4a
	.zero		1
	.zero		1


	//----- nvinfo : EIATTR_SYSCALL_OFFSETS
	.align		4
        /*0030*/ 	.byte	0x04, 0x46
        /*0032*/ 	.short	(.L_42 - .L_41)


	//   ....[0]....
.L_41:
        /*0034*/ 	.word	0x00000200


	//----- nvinfo : EIATTR_EXIT_INSTR_OFFSETS
	.align		4
.L_42:
        /*0038*/ 	.byte	0x04, 0x1c
        /*003a*/ 	.short	(.L_44 - .L_43)


	//   ....[0]....
.L_43:
        /*003c*/ 	.word	0x00000210


	//----- nvinfo : EIATTR_CBANK_PARAM_SIZE
	.align		4
.L_44:
        /*0040*/ 	.byte	0x03, 0x19
        /*0042*/ 	.short	0x0008


	//----- nvinfo : EIATTR_PARAM_CBANK
	.align		4
        /*0044*/ 	.byte	0x04, 0x0a
        /*0046*/ 	.short	(.L_46 - .L_45)
	.align		4
.L_45:
        /*0048*/ 	.word	index@(.nv.constant0._Z25unique_idx_calculation_2dPi)
        /*004c*/ 	.short	0x0380
        /*004e*/ 	.short	0x0008


	//----- nvinfo : EIATTR_SW_WAR
	.align		4
.L_46:
        /*0050*/ 	.byte	0x04, 0x36
        /*0052*/ 	.short	(.L_48 - .L_47)
.L_47:
        /*0054*/ 	.word	0x00000008
.L_48:


//--------------------- .nv.info._Z22unique_idx_calculationPi --------------------------
	.section	.nv.info._Z22unique_idx_calculationPi,"",@"SHT_CUDA_INFO"
	.sectionflags	@""
	.align	4


	//----- nvinfo : EIATTR_CUDA_API_VERSION
	.align		4
        /*0000*/ 	.byte	0x04, 0x37
        /*0002*/ 	.short	(.L_50 - .L_49)
.L_49:
        /*0004*/ 	.word	0x00000082


	//----- nvinfo : EIATTR_KPARAM_INFO
	.align		4
.L_50:
        /*0008*/ 	.byte	0x04, 0x17
        /*000a*/ 	.short	(.L_52 - .L_51)
.L_51:
        /*000c*/ 	.word	0x00000000
        /*0010*/ 	.short	0x0000
        /*0012*/ 	.short	0x0000
        /*0014*/ 	.byte	0x00, 0xf5, 0x21, 0x00


	//----- nvinfo : EIATTR_SPARSE_MMA_MASK
	.align		4
.L_52:
        /*0018*/ 	.byte	0x03, 0x50
        /*001a*/ 	.short	0x0000


	//----- nvinfo : EIATTR_MAXREG_COUNT
	.align		4
        /*001c*/ 	.byte	0x03, 0x1b
        /*001e*/ 	.short	0x00ff


	//----- nvinfo : EIATTR_EXTERNS
	.align		4
        /*0020*/ 	.byte	0x04, 0x0f
        /*0022*/ 	.short	(.L_54 - .L_53)


	//   ....[0]....
	.align		4
.L_53:
        /*0024*/ 	.word	index@(vprintf)


	//----- nvinfo : EIATTR_MERCURY_ISA_VERSION
	.align		4
.L_54:
        /*0028*/ 	.byte	0x03, 0x5f
        /*002a*/ 	.short	0x0101


	//----- nvinfo : EIATTR_VRC_CTA_INIT_COUNT
	.align		4
        /*002c*/ 	.byte	0x02, 0x4a
	.zero		1
	.zero		1


	//----- nvinfo : EIATTR_SYSCALL_OFFSETS
	.align		4
        /*0030*/ 	.byte	0x04, 0x46
        /*0032*/ 	.short	(.L_56 - .L_55)


	//   ....[0]....
.L_55:
        /*0034*/ 	.word	0x00000160


	//----- nvinfo : EIATTR_EXIT_INSTR_OFFSETS
	.align		4
.L_56:
        /*0038*/ 	.byte	0x04, 0x1c
        /*003a*/ 	.short	(.L_58 - .L_57)


	//   ....[0]....
.L_57:
        /*003c*/ 	.word	0x00000170


	//----- nvinfo : EIATTR_CBANK_PARAM_SIZE
	.align		4
.L_58:
        /*0040*/ 	.byte	0x03, 0x19
        /*0042*/ 	.short	0x0008


	//----- nvinfo : EIATTR_PARAM_CBANK
	.align		4
        /*0044*/ 	.byte	0x04, 0x0a
        /*0046*/ 	.short	(.L_60 - .L_59)
	.align		4
.L_59:
        /*0048*/ 	.word	index@(.nv.constant0._Z22unique_idx_calculationPi)
        /*004c*/ 	.short	0x0380
        /*004e*/ 	.short	0x0008


	//----- nvinfo : EIATTR_SW_WAR
	.align		4
.L_60:
        /*0050*/ 	.byte	0x04, 0x36
        /*0052*/ 	.short	(.L_62 - .L_61)
.L_61:
        /*0054*/ 	.word	0x00000008
.L_62:


//--------------------- .nv.callgraph             --------------------------
	.section	.nv.callgraph,"",@"SHT_CUDA_CALLGRAPH"
	.align	4
	.sectionentsize	8
	.align		4
        /*0000*/ 	.word	0x00000000
	.align		4
        /*0004*/ 	.word	0xffffffff
	.align		4
        /*0008*/ 	.word	index@(_Z18unique_idx_calc_3dPi)
	.align		4
        /*000c*/ 	.word	index@(vprintf)
	.align		4
        /*0010*/ 	.word	index@(_Z25unique_idx_calculation_2dPi)
	.align		4
        /*0014*/ 	.word	index@(vprintf)
	.align		4
        /*0018*/ 	.word	index@(_Z22unique_idx_calculationPi)
	.align		4
        /*001c*/ 	.word	index@(vprintf)
	.align		4
        /*0020*/ 	.word	0x00000000
	.align		4
        /*0024*/ 	.word	0xfffffffe
	.align		4
        /*0028*/ 	.word	0x00000000
	.align		4
        /*002c*/ 	.word	0xfffffffd
	.align		4
        /*0030*/ 	.word	0x00000000
	.align		4
        /*0034*/ 	.word	0xfffffffc


//--------------------- .nv.constant4             --------------------------
	.section	.nv.constant4,"a",@progbits
	.align	8
	.align		8
.nv.constant4:
        /*0000*/ 	.dword	vprintf
	.align		8
        /*0008*/ 	.dword	$str
	.align		8
        /*0010*/ 	.dword	$str$1
	.align		8
        /*0018*/ 	.dword	$str$2


//--------------------- .text._Z18unique_idx_calc_3dPi --------------------------
	.section	.text._Z18unique_idx_calc_3dPi,"ax",@progbits
	.align	128
        .global         _Z18unique_idx_calc_3dPi
        .type           _Z18unique_idx_calc_3dPi,@function
        .size           _Z18unique_idx_calc_3dPi,(.L_x_6 - _Z18unique_idx_calc_3dPi)
        .other          _Z18unique_idx_calc_3dPi,@"STO_CUDA_ENTRY STV_DEFAULT"
_Z18unique_idx_calc_3dPi:
.text._Z18unique_idx_calc_3dPi:
[----:B------:R-:W0:Y:S01]  /*0000*/  LDC R1, c[0x0][0x37c] ;  /* 0x0000df00ff017b82 */ /* 0x000e220000000800 */
[----:B------:R-:W1:Y:S01]  /*0010*/  S2R R9, SR_CTAID.Z ;  /* 0x0000000000097919 */ /* 0x000e620000002700 */
[----:B------:R-:W2:Y:S06]  /*0020*/  LDCU UR6, c[0x0][0x2fc] ;  /* 0x00005f80ff0677ac */ /* 0x000eac0008000800 */
[----:B------:R-:W3:Y:S01]  /*0030*/  LDC.64 R2, c[0x0][0x380] ;  /* 0x0000e000ff027b82 */ /* 0x000ee20000000a00 */
[----:B0-----:R-:W-:Y:S01]  /*0040*/  IADD3 R1, PT, PT, R1, -0x20, RZ ;  /* 0xffffffe001017810 */ /* 0x001fe20007ffe0ff */
[----:B------:R-:W1:Y:S01]  /*0050*/  S2R R8, SR_CTAID.Y ;  /* 0x0000000000087919 */ /* 0x000e620000002600 */
[----:B------:R-:W0:Y:S01]  /*0060*/  LDCU UR7, c[0x0][0x360] ;  /* 0x00006c00ff0777ac */ /* 0x000e220008000800 */
[----:B------:R-:W4:Y:S01]  /*0070*/  S2R R15, SR_CTAID.X ;  /* 0x00000000000f7919 */ /* 0x000f220000002500 */
[----:B------:R-:W5:Y:S01]  /*0080*/  LDCU UR8, c[0x0][0x364] ;  /* 0x00006c80ff0877ac */ /* 0x000f620008000800 */
[----:B------:R-:W2:Y:S01]  /*0090*/  S2R R14, SR_TID.Z ;  /* 0x00000000000e7919 */ /* 0x000ea20000002300 */
[----:B------:R-:W2:Y:S01]  /*00a0*/  LDCU UR9, c[0x0][0x368] ;  /* 0x00006d00ff0977ac */ /* 0x000ea20008000800 */
[----:B------:R-:W5:Y:S01]  /*00b0*/  S2R R13, SR_TID.Y ;  /* 0x00000000000d7919 */ /* 0x000f620000002200 */
[----:B------:R-:W4:Y:S01]  /*00c0*/  LDCU UR4, c[0x0][0x370] ;  /* 0x00006e00ff0477ac */ /* 0x000f220008000800 */
[----:B------:R-:W3:Y:S01]  /*00d0*/  S2R R12, SR_TID.X ;  /* 0x00000000000c7919 */ /* 0x000ee20000002100 */
[----:B------:R-:W1:Y:S02]  /*00e0*/  LDCU UR5, c[0x0][0x374] ;  /* 0x00006e80ff0577ac */ /* 0x000e640008000800 */
[----:B-1----:R-:W-:-:S04]  /*00f0*/  IMAD R0, R9, UR5, R8 ;  /* 0x0000000509007c24 */ /* 0x002fc8000f8e0208 */
[----:B----4-:R-:W-:Y:S01]  /*0100*/  IMAD R5, R0, UR4, R15 ;  /* 0x0000000400057c24 */ /* 0x010fe2000f8e020f */
[----:B------:R-:W1:Y:S03]  /*0110*/  LDCU.64 UR4, c[0x0][0x358] ;  /* 0x00006b00ff0477ac */ /* 0x000e660008000a00 */
[----:B--2---:R-:W-:-:S04]  /*0120*/  IMAD R0, R5, UR9, R14 ;  /* 0x0000000905007c24 */ /* 0x004fc8000f8e020e */
[----:B-----5:R-:W-:Y:S01]  /*0130*/  IMAD R5, R0, UR8, R13 ;  /* 0x0000000800057c24 */ /* 0x020fe2000f8e020d */
[----:B------:R-:W-:Y:S01]  /*0140*/  MOV R0, 0x0 ;  /* 0x0000000000007802 */ /* 0x000fe20000000f00 */
[----:B---3--:R2:W-:Y:S01]  /*0150*/  STL.128 [R1], R12 ;  /* 0x0000000c01007387 */ /* 0x0085e20000100c00 */
[----:B------:R-:W3:Y:S01]  /*0160*/  LDCU.64 UR8, c[0x4][0x18] ;  /* 0x01000300ff0877ac */ /* 0x000ee20008000a00 */
[----:B0-----:R-:W-:-:S04]  /*0170*/  IMAD R10, R5, UR7, R12 ;  /* 0x00000007050a7c24 */ /* 0x001fc8000f8e020c */
[----:B------:R-:W-:-:S05]  /*0180*/  IMAD.WIDE R2, R10, 0x4, R2 ;  /* 0x000000040a027825 */ /* 0x000fca00078e0202 */
[----:B-1----:R-:W4:Y:S01]  /*0190*/  LDG.E R11, desc[UR4][R2.64] ;  /* 0x00000004020b7981 */ /* 0x002f22000c1e1900 */
[----:B------:R-:W0:Y:S01]  /*01a0*/  LDCU UR4, c[0x0][0x2f8] ;  /* 0x00005f00ff0477ac */ /* 0x000e220008000800 */
[----:B------:R2:W1:Y:S01]  /*01b0*/  LDC.64 R16, c[0x4][R0] ;  /* 0x0100000000107b82 */ /* 0x0004620000000a00 */
[----:B---3--:R-:W-:Y:S02]  /*01c0*/  MOV R4, UR8 ;  /* 0x0000000800047c02 */ /* 0x008fe40008000f00 */
[----:B------:R-:W-:Y:S02]  /*01d0*/  MOV R5, UR9 ;  /* 0x0000000900057c02 */ /* 0x000fe40008000f00 */
[----:B0-----:R-:W-:-:S04]  /*01e0*/  IADD3 R6, P0, PT, R1, UR4, RZ ;  /* 0x0000000401067c10 */ /* 0x001fc8000ff1e0ff */
[----:B------:R-:W-:Y:S01]  /*01f0*/  IADD3.X R7, PT, PT, RZ, UR6, RZ, P0, !PT ;  /* 0x00000006ff077c10 */ /* 0x000fe200087fe4ff */
[----:B-1--4-:R2:W-:Y:S08]  /*0200*/  STL.128 [R1+0x10], R8 ;  /* 0x0000100801007387 */ /* 0x0125f00000100c00 */
[----:B------:R-:W-:-:S07]  /*0210*/  LEPC R20, `(.L_x_0) ;  /* 0x000000001014794e */ /* 0x000fce0000000000 */
[----:B--2---:R-:W-:Y:S05]  /*0220*/  CALL.ABS.NOINC R16 ;  /* 0x0000000010007343 */ /* 0x004fea0003c00000 */
.L_x_0:
[----:B------:R-:W-:Y:S05]  /*0230*/  EXIT ;  /* 0x000000000000794d */ /* 0x000fea0003800000 */
.L_x_1:
[----:B------:R-:W-:-:S00]  /*0240*/  BRA `(.L_x_1) ;  /* 0xfffffffc00fc7947 */ /* 0x000fc0000383ffff */
[----:B------:R-:W-:-:S00]  /*0250*/  NOP ;  /* 0x0000000000007918 */ /* 0x000fc00000000000 */
        /* <DEDUP_REMOVED lines=10> */
.L_x_6:


//--------------------- .text._Z25unique_idx_calculation_2dPi --------------------------
	.section	.text._Z25unique_idx_calculation_2dPi,"ax",@progbits
	.align	128
        .global         _Z25unique_idx_calculation_2dPi
        .type           _Z25unique_idx_calculation_2dPi,@function
        .size           _Z25unique_idx_calculation_2dPi,(.L_x_7 - _Z25unique_idx_calculation_2dPi)
        .other          _Z25unique_idx_calculation_2dPi,@"STO_CUDA_ENTRY STV_DEFAULT"
_Z25unique_idx_calculation_2dPi:
.text._Z25unique_idx_calculation_2dPi:
[----:B------:R-:W0:Y:S01]  /*0000*/  LDC R1, c[0x0][0x37c] ;  /* 0x0000df00ff017b82 */ /* 0x000e220000000800 */
[----:B------:R-:W1:Y:S01]  /*0010*/  S2R R8, SR_CTAID.Y ;  /* 0x0000000000087919 */ /* 0x000e620000002600 */
[----:B------:R-:W2:Y:S06]  /*0020*/  LDCU UR5, c[0x0][0x2fc] ;  /* 0x00005f80ff0577ac */ /* 0x000eac0008000800 */
[----:B------:R-:W3:Y:S01]  /*0030*/  LDC.64 R10, c[0x0][0x380] ;  /* 0x0000e000ff0a7b82 */ /* 0x000ee20000000a00 */
[----:B0-----:R-:W-:Y:S01]  /*0040*/  IADD3 R1, PT, PT, R1, -0x18, RZ ;  /* 0xffffffe801017810 */ /* 0x001fe20007ffe0ff */
[----:B------:R-:W0:Y:S01]  /*0050*/  S2R R2, SR_TID.Y ;  /* 0x0000000000027919 */ /* 0x000e220000002200 */
[----:B------:R-:W4:Y:S01]  /*0060*/  LDCU UR8, c[0x0][0x360] ;  /* 0x00006c00ff0877ac */ /* 0x000f220008000800 */
[----:B------:R-:W0:Y:S01]  /*0070*/  S2R R3, SR_TID.X ;  /* 0x0000000000037919 */ /* 0x000e220000002100 */
[----:B------:R-:W4:Y:S01]  /*0080*/  LDCU UR4, c[0x0][0x364] ;  /* 0x00006c80ff0477ac */ /* 0x000f220008000800 */
[----:B------:R-:W5:Y:S01]  /*0090*/  S2R R0, SR_CTAID.X ;  /* 0x0000000000007919 */ /* 0x000f620000002500 */
[----:B------:R-:W1:Y:S01]  /*00a0*/  LDCU UR6, c[0x0][0x370] ;  /* 0x00006e00ff0677ac */ /* 0x000e620008000800 */
[----:B----4-:R-:W-:Y:S01]  /*00b0*/  UIMAD UR4, UR8, UR4, URZ ;  /* 0x00000004080472a4 */ /* 0x010fe2000f8e02ff */
[----:B-1----:R-:W-:Y:S01]  /*00c0*/  IMAD R8, R8, UR6, RZ ;  /* 0x0000000608087c24 */ /* 0x002fe2000f8e02ff */
[----:B------:R-:W1:Y:S04]  /*00d0*/  LDCU.64 UR6, c[0x0][0x358] ;  /* 0x00006b00ff0677ac */ /* 0x000e680008000a00 */
[----:B------:R-:W-:-:S02]  /*00e0*/  IMAD R8, R8, UR4, RZ ;  /* 0x0000000408087c24 */ /* 0x000fc4000f8e02ff */
[----:B0-----:R-:W-:Y:S02]  /*00f0*/  IMAD R2, R2, UR8, R3 ;  /* 0x0000000802027c24 */ /* 0x001fe4000f8e0203 */
[----:B-----5:R-:W-:-:S05]  /*0100*/  IMAD R3, R0, UR4, RZ ;  /* 0x0000000400037c24 */ /* 0x020fca000f8e02ff */
[----:B------:R-:W-:-:S05]  /*0110*/  IADD3 R9, PT, PT, R8, R2, R3 ;  /* 0x0000000208097210 */ /* 0x000fca0007ffe003 */
[----:B---3--:R-:W-:-:S06]  /*0120*/  IMAD.WIDE R10, R9, 0x4, R10 ;  /* 0x00000004090a7825 */ /* 0x008fcc00078e020a */
[----:B-1----:R-:W3:Y:S01]  /*0130*/  LDG.E R10, desc[UR6][R10.64] ;  /* 0x000000060a0a7981 */ /* 0x002ee2000c1e1900 */
[----:B------:R-:W-:Y:S01]  /*0140*/  MOV R0, 0x0 ;  /* 0x0000000000007802 */ /* 0x000fe20000000f00 */
[----:B------:R-:W0:Y:S02]  /*0150*/  LDCU UR4, c[0x0][0x2f8] ;  /* 0x00005f00ff0477ac */ /* 0x000e240008000800 */
[----:B------:R1:W-:Y:S01]  /*0160*/  STL.64 [R1], R2 ;  /* 0x0000000201007387 */ /* 0x0003e20000100a00 */
[----:B------:R1:W4:Y:S01]  /*0170*/  LDC.64 R12, c[0x4][R0] ;  /* 0x01000000000c7b82 */ /* 0x0003220000000a00 */
[----:B------:R-:W5:Y:S02]  /*0180*/  LDCU.64 UR6, c[0x4][0x10] ;  /* 0x01000200ff0677ac */ /* 0x000f640008000a00 */
[----:B------:R1:W-:Y:S01]  /*0190*/  STL.64 [R1+0x8], R8 ;  /* 0x0000080801007387 */ /* 0x0003e20000100a00 */
[----:B0-----:R-:W-:Y:S02]  /*01a0*/  IADD3 R6, P0, PT, R1, UR4, RZ ;  /* 0x0000000401067c10 */ /* 0x001fe4000ff1e0ff */
[----:B-----5:R-:W-:-:S02]  /*01b0*/  MOV R4, UR6 ;  /* 0x0000000600047c02 */ /* 0x020fc40008000f00 */
[----:B------:R-:W-:Y:S02]  /*01c0*/  MOV R5, UR7 ;  /* 0x0000000700057c02 */ /* 0x000fe40008000f00 */
[----:B--2---:R-:W-:Y:S01]  /*01d0*/  IADD3.X R7, PT, PT, RZ, UR5, RZ, P0, !PT ;  /* 0x00000005ff077c10 */ /* 0x004fe200087fe4ff */
[----:B---34-:R1:W-:Y:S06]  /*01e0*/  STL [R1+0x10], R10 ;  /* 0x0000100a01007387 */ /* 0x0183ec0000100800 */
[----:B------:R-:W-:-:S07]  /*01f0*/  LEPC R20, `(.L_x_2) ;  /* 0x000000001014794e */ /* 0x000fce0000000000 */
[----:B-1----:R-:W-:Y:S05]  /*0200*/  CALL.ABS.NOINC R12 ;  /* 0x000000000c007343 */ /* 0x002fea0003c00000 */
.L_x_2:
[----:B------:R-:W-:Y:S05]  /*0210*/  EXIT ;  /* 0x000000000000794d */ /* 0x000fea0003800000 */
.L_x_3:
        /* <DEDUP_REMOVED lines=14> */
.L_x_7:


//--------------------- .text._Z22unique_idx_calculationPi --------------------------
	.section	.text._Z22unique_idx_calculationPi,"ax",@progbits
	.align	128
        .global         _Z22unique_idx_calculationPi
        .type           _Z22unique_idx_calculationPi,@function
        .size           _Z22unique_idx_calculationPi,(.L_x_8 - _Z22unique_idx_calculationPi)
        .other          _Z22unique_idx_calculationPi,@"STO_CUDA_ENTRY STV_DEFAULT"
_Z22unique_idx_calculationPi:
.text._Z22unique_idx_calculationPi:
[----:B------:R-:W0:Y:S01]  /*0000*/  LDC R1, c[0x0][0x37c] ;  /* 0x0000df00ff017b82 */ /* 0x000e220000000800 */
[----:B------:R-:W1:Y:S01]  /*0010*/  S2R R10, SR_TID.X ;  /* 0x00000000000a7919 */ /* 0x000e620000002100 */
[----:B------:R-:W2:Y:S06]  /*0020*/  LDCU UR6, c[0x0][0x2fc] ;  /* 0x00005f80ff0677ac */ /* 0x000eac0008000800 */
[----:B------:R-:W1:Y:S01]  /*0030*/  S2UR UR7, SR_CTAID.X ;  /* 0x00000000000779c3 */ /* 0x000e620000002500 */
[----:B0-----:R-:W-:Y:S01]  /*0040*/  VIADD R1, R1, 0xfffffff0 ;  /* 0xfffffff001017836 */ /* 0x001fe20000000000 */
[----:B------:R-:W0:Y:S06]  /*0050*/  LDCU.64 UR4, c[0x0][0x358] ;  /* 0x00006b00ff0477ac */ /* 0x000e2c0008000a00 */
[----:B------:R-:W3:Y:S01]  /*0060*/  LDC.64 R2, c[0x0][0x380] ;  /* 0x0000e000ff027b82 */ /* 0x000ee20000000a00 */
[----:B------:R-:W-:Y:S01]  /*0070*/  MOV R0, 0x0 ;  /* 0x0000000000007802 */ /* 0x000fe20000000f00 */
[----:B------:R-:W4:Y:S06]  /*0080*/  LDCU.64 UR8, c[0x4][0x8] ;  /* 0x01000100ff0877ac */ /* 0x000f2c0008000a00 */
[----:B------:R-:W1:Y:S02]  /*0090*/  LDC R11, c[0x0][0x360] ;  /* 0x0000d800ff0b7b82 */ /* 0x000e640000000800 */
[----:B-1----:R-:W-:-:S04]  /*00a0*/  IMAD R11, R11, UR7, R10 ;  /* 0x000000070b0b7c24 */ /* 0x002fc8000f8e020a */
[----:B---3--:R-:W-:-:S06]  /*00b0*/  IMAD.WIDE R2, R11, 0x4, R2 ;  /* 0x000000040b027825 */ /* 0x008fcc00078e0202 */
[----:B0-----:R-:W3:Y:S01]  /*00c0*/  LDG.E R2, desc[UR4][R2.64] ;  /* 0x0000000402027981 */ /* 0x001ee2000c1e1900 */
[----:B------:R-:W0:Y:S01]  /*00d0*/  LDCU UR4, c[0x0][0x2f8] ;  /* 0x00005f00ff0477ac */ /* 0x000e220008000800 */
[----:B------:R1:W1:Y:S01]  /*00e0*/  LDC.64 R8, c[0x4][R0] ;  /* 0x0100000000087b82 */ /* 0x0002620000000a00 */
[----:B----4-:R-:W-:Y:S01]  /*00f0*/  IMAD.U32 R4, RZ, RZ, UR8 ;  /* 0x00000008ff047e24 */ /* 0x010fe2000f8e00ff */
[----:B------:R4:W-:Y:S01]  /*0100*/  STL.64 [R1], R10 ;  /* 0x0000000a01007387 */ /* 0x0009e20000100a00 */
[----:B------:R-:W-:Y:S02]  /*0110*/  MOV R5, UR9 ;  /* 0x0000000900057c02 */ /* 0x000fe40008000f00 */
[----:B0-----:R-:W-:-:S04]  /*0120*/  IADD3 R6, P0, PT, R1, UR4, RZ ;  /* 0x0000000401067c10 */ /* 0x001fc8000ff1e0ff */
[----:B--2---:R-:W-:Y:S01]  /*0130*/  IADD3.X R7, PT, PT, RZ, UR6, RZ, P0, !PT ;  /* 0x00000006ff077c10 */ /* 0x004fe200087fe4ff */
[----:B-1-3--:R4:W-:Y:S08]  /*0140*/  STL [R1+0x8], R2 ;  /* 0x0000080201007387 */ /* 0x00a9f00000100800 */
[----:B------:R-:W-:-:S07]  /*0150*/  LEPC R20, `(.L_x_4) ;  /* 0x000000001014794e */ /* 0x000fce0000000000 */
[----:B----4-:R-:W-:Y:S05]  /*0160*/  CALL.ABS.NOINC R8 ;  /* 0x0000000008007343 */ /* 0x010fea0003c00000 */
.L_x_4:
[----:B------:R-:W-:Y:S05]  /*0170*/  EXIT ;  /* 0x000000000000794d */ /* 0x000fea0003800000 */
.L_x_5:
        /* <DEDUP_REMOVED lines=16> */
.L_x_8:


//--------------------- .nv.global.init           --------------------------
	.section	.nv.global.init,"aw",@progbits
.nv.global.init:
	.type		$str,@object
	.size		$str,($str$1 - $str)
$str:
        /*0000*/ 	.byte	0x74, 0x68, 0x72, 0x65, 0x61, 0x64, 0x49, 0x64, 0x78, 0x3a, 0x20, 0x25, 0x64, 0x2c, 0x20, 0x75
        /*0010*/ 	.byte	0x6e, 0x69, 0x71, 0x75, 0x65, 0x5f, 0x69, 0x64, 0x78, 0x3a, 0x20, 0x25, 0x64, 0x2c, 0x20, 0x76
        /*0020*/ 	.byte	0x61, 0x6c, 0x75, 0x65, 0x3a, 0x20, 0x25, 0x64, 0x0a, 0x00
	.type		$str$1,@object
	.size		$str$1,($str$2 - $str$1)
$str$1:
        /*002a*/ 	.byte	0x74, 0x68, 0x72, 0x65, 0x61, 0x64, 0x5f, 0x6f, 0x66, 0x66, 0x73, 0x65, 0x74, 0x3a, 0x20, 0x25
        /*003a*/ 	.byte	0x64, 0x2c, 0x20, 0x62, 0x6c, 0x6f, 0x63, 0x6b, 0x5f, 0x6f, 0x66, 0x66, 0x73, 0x65, 0x74, 0x3a
        /*004a*/ 	.byte	0x20, 0x25, 0x64, 0x2c, 0x20, 0x72, 0x6f, 0x77, 0x5f, 0x6f, 0x66, 0x66, 0x73, 0x65, 0x74, 0x3a
        /*005a*/ 	.byte	0x20, 0x25, 0x64, 0x2c, 0x20, 0x75, 0x6e, 0x69, 0x71, 0x75, 0x65, 0x5f, 0x69, 0x64, 0x78, 0x3a
        /*006a*/ 	.byte	0x20, 0x25, 0x64, 0x2c, 0x20, 0x76, 0x61, 0x6c, 0x75, 0x65, 0x3a, 0x20, 0x25, 0x64, 0x0a, 0x00
	.type		$str$2,@object
	.size		$str$2,(.L_2 - $str$2)
$str$2:
        /*007a*/ 	.byte	0x74, 0x68, 0x72, 0x65, 0x61, 0x64, 0x49, 0x64, 0x78, 0x2e, 0x78, 0x3a, 0x20, 0x25, 0x64, 0x2c
        /*008a*/ 	.byte	0x20, 0x74, 0x68, 0x72, 0x65, 0x61, 0x64, 0x49, 0x64, 0x78, 0x2e, 0x79, 0x3a, 0x20, 0x25, 0x64
        /*009a*/ 	.byte	0x2c, 0x20, 0x74, 0x68, 0x72, 0x65, 0x61, 0x64, 0x49, 0x64, 0x78, 0x2e, 0x7a, 0x3a, 0x20, 0x25
        /*00aa*/ 	.byte	0x64, 0x2c, 0x20, 0x62, 0x6c, 0x6f, 0x63, 0x6b, 0x49, 0x64, 0x78, 0x2e, 0x78, 0x3a, 0x20, 0x25
        /*00ba*/ 	.byte	0x64, 0x2c, 0x20, 0x62, 0x6c, 0x6f, 0x63, 0x6b, 0x49, 0x64, 0x78, 0x2e, 0x79, 0x3a, 0x20, 0x25
        /*00ca*/ 	.byte	0x64, 0x2c, 0x20, 0x62, 0x6c, 0x6f, 0x63, 0x6b, 0x49, 0x64, 0x78, 0x2e, 0x7a, 0x3a, 0x20, 0x25
        /*00da*/ 	.byte	0x64, 0x2c, 0x20, 0x69, 0x64, 0x78, 0x3a, 0x20, 0x25, 0x64, 0x2c, 0x20, 0x76, 0x61, 0x6c, 0x75
        /*00ea*/ 	.byte	0x65, 0x3a, 0x20, 0x25, 0x64, 0x0a, 0x00
.L_2:


//--------------------- .nv.shared.reserved.0     --------------------------
	.section	.nv.shared.reserved.0,"aw",@nobits
	.weak		__nv_reservedSMEM_offset_0_alias
	.size		__nv_reservedSMEM_offset_0_alias, 0, 64
	.other		__nv_reservedSMEM_offset_0_alias,@"STO_CUDA_RESERVED_SHARED STV_DEFAULT"
__nv_reservedSMEM_offset_0_alias:
	.zero		0
	.zero		64


//--------------------- .nv.constant0._Z18unique_idx_calc_3dPi --------------------------
	.section	.nv.constant0._Z18unique_idx_calc_3dPi,"a",@progbits
	.sectionflags	@""
	.align	4
.nv.constant0._Z18unique_idx_calc_3dPi:
	.zero		904


//--------------------- .nv.constant0._Z25unique_idx_calculation_2dPi --------------------------
	.section	.nv.constant0._Z25unique_idx_calculation_2dPi,"a",@progbits
	.sectionflags	@""
	.align	4
.nv.constant0._Z25unique_idx_calculation_2dPi:
	.zero		904


//--------------------- .nv.constant0._Z22unique_idx_calculationPi --------------------------
	.section	.nv.constant0._Z22unique_idx_calculationPi,"a",@progbits
	.sectionflags	@""
	.align	4
.nv.constant0._Z22unique_idx_calculationPi:
	.zero		904


//--------------------- SYMBOLS --------------------------

	.type		.nv.reservedSmem.offset0,@object
	.size		.nv.reservedSmem.offset0,0x4
	.type		vprintf,@function
